//
// Generated by NVIDIA NVVM Compiler
//
// Compiler Build ID: CL-36424714
// Cuda compilation tools, release 13.0, V13.0.88
// Based on NVVM 20.0.0
//

.version 9.0
.target sm_100
.address_size 64

	// .globl	matpow

.visible .entry matpow(
	.param .u64 .ptr .align 1 matpow_param_0,
	.param .u64 .ptr .align 1 matpow_param_1,
	.param .u32 matpow_param_2,
	.param .u32 matpow_param_3
)
{
	.reg .pred 	%p<22>;
	.reg .b32 	%r<21>;
	.reg .b32 	%f<75>;
	.reg .b64 	%rd<9>;

	ld.param.u64 	%rd1, [matpow_param_0];
	ld.param.u64 	%rd2, [matpow_param_1];
	ld.param.u32 	%r2, [matpow_param_2];
	ld.param.u32 	%r3, [matpow_param_3];
	mov.u32 	%r4, %ctaid.x;
	mov.u32 	%r5, %ntid.x;
	mov.u32 	%r6, %tid.x;
	mad.lo.s32 	%r1, %r4, %r5, %r6;
	setp.ge.s32 	%p1, %r1, %r3;
	mov.f32 	%f74, 0f3F800000;
	@%p1 bra 	$L__BB0_10;
	cvta.to.global.u64 	%rd3, %rd1;
	mul.wide.s32 	%rd4, %r1, 4;
	add.s64 	%rd5, %rd3, %rd4;
	ld.global.f32 	%f1, [%rd5];
	cvt.rn.f32.s32 	%f2, %r2;
	mul.f32 	%f12, %f2, 0f3F000000;
	cvt.rzi.f32.f32 	%f13, %f12;
	add.f32 	%f14, %f13, %f13;
	sub.f32 	%f15, %f2, %f14;
	abs.f32 	%f3, %f15;
	abs.f32 	%f4, %f1;
	setp.lt.f32 	%p2, %f4, 0f00800000;
	mul.f32 	%f16, %f4, 0f4B800000;
	selp.f32 	%f17, %f16, %f4, %p2;
	selp.f32 	%f18, 0fC1C00000, 0f00000000, %p2;
	mov.b32 	%r7, %f17;
	add.s32 	%r8, %r7, -1060439283;
	and.b32  	%r9, %r8, -8388608;
	sub.s32 	%r10, %r7, %r9;
	mov.b32 	%f19, %r10;
	cvt.rn.f32.s32 	%f20, %r9;
	fma.rn.f32 	%f21, %f20, 0f34000000, %f18;
	add.f32 	%f22, %f19, 0fBF800000;
	add.f32 	%f23, %f19, 0f3F800000;
	rcp.approx.ftz.f32 	%f24, %f23;
	add.f32 	%f25, %f22, %f22;
	mul.f32 	%f26, %f25, %f24;
	mul.f32 	%f27, %f26, %f26;
	sub.f32 	%f28, %f22, %f26;
	add.f32 	%f29, %f28, %f28;
	neg.f32 	%f30, %f26;
	fma.rn.f32 	%f31, %f30, %f22, %f29;
	mul.rn.f32 	%f32, %f24, %f31;
	fma.rn.f32 	%f33, %f27, 0f3A2C32E4, 0f3B52E7DB;
	fma.rn.f32 	%f34, %f33, %f27, 0f3C93BB73;
	fma.rn.f32 	%f35, %f34, %f27, 0f3DF6384F;
	mul.rn.f32 	%f36, %f35, %f27;
	fma.rn.f32 	%f37, %f26, 0f3FB8AA3B, %f21;
	sub.f32 	%f38, %f21, %f37;
	fma.rn.f32 	%f39, %f26, 0f3FB8AA3B, %f38;
	fma.rn.f32 	%f40, %f32, 0f3FB8AA3B, %f39;
	fma.rn.f32 	%f41, %f26, 0f32A55E34, %f40;
	mul.f32 	%f42, %f36, 0f40400000;
	fma.rn.f32 	%f43, %f42, %f32, %f41;
	fma.rn.f32 	%f44, %f36, %f26, %f43;
	add.rn.f32 	%f45, %f37, %f44;
	neg.f32 	%f46, %f37;
	add.rn.f32 	%f47, %f45, %f46;
	neg.f32 	%f48, %f47;
	add.rn.f32 	%f49, %f44, %f48;
	mul.rn.f32 	%f50, %f45, %f2;
	neg.f32 	%f51, %f50;
	fma.rn.f32 	%f52, %f45, %f2, %f51;
	fma.rn.f32 	%f53, %f49, %f2, %f52;
	cvt.rni.f32.f32 	%f54, %f50;
	sub.f32 	%f55, %f50, %f54;
	add.f32 	%f56, %f55, %f53;
	fma.rn.f32 	%f57, %f56, 0f391FCB8E, 0f3AAF85ED;
	fma.rn.f32 	%f58, %f57, %f56, 0f3C1D9856;
	fma.rn.f32 	%f59, %f58, %f56, 0f3D6357BB;
	fma.rn.f32 	%f60, %f59, %f56, 0f3E75FDEC;
	fma.rn.f32 	%f61, %f60, %f56, 0f3F317218;
	fma.rn.f32 	%f62, %f61, %f56, 0f3F800000;
	cvt.rzi.s32.f32 	%r11, %f54;
	setp.gt.f32 	%p3, %f54, 0f00000000;
	selp.b32 	%r12, 0, -2097152000, %p3;
	add.s32 	%r13, %r12, 2130706432;
	mov.b32 	%f63, %r13;
	mul.f32 	%f64, %f62, %f63;
	shl.b32 	%r14, %r11, 23;
	sub.s32 	%r15, %r14, %r12;
	mov.b32 	%f65, %r15;
	mul.f32 	%f66, %f64, %f65;
	abs.f32 	%f67, %f50;
	setp.gt.f32 	%p4, %f67, 0f43180000;
	setp.lt.f32 	%p5, %f50, 0f00000000;
	selp.f32 	%f68, 0f00000000, 0f7F800000, %p5;
	selp.f32 	%f5, %f68, %f66, %p4;
	setp.eq.f32 	%p6, %f1, 0f3F800000;
	setp.eq.s32 	%p7, %r2, 0;
	or.pred  	%p8, %p7, %p6;
	@%p8 bra 	$L__BB0_9;
	setp.num.f32 	%p9, %f4, %f4;
	abs.f32 	%f69, %f2;
	setp.num.f32 	%p10, %f69, %f69;
	and.pred  	%p11, %p9, %p10;
	@%p11 bra 	$L__BB0_4;
	add.rn.f32 	%f74, %f1, %f2;
	bra.uni 	$L__BB0_9;
$L__BB0_4:
	setp.neu.f32 	%p12, %f1, 0f00000000;
	setp.neu.f32 	%p13, %f4, 0f7F800000;
	and.pred  	%p14, %p12, %p13;
	@%p14 bra 	$L__BB0_6;
	setp.neu.f32 	%p20, %f3, 0f3F800000;
	add.f32 	%f72, %f1, %f1;
	mov.b32 	%r16, %f72;
	setp.lt.s32 	%p21, %r2, 0;
	xor.b32  	%r17, %r16, 2139095040;
	selp.b32 	%r18, %r17, %r16, %p21;
	and.b32  	%r19, %r18, 2147483647;
	selp.b32 	%r20, %r19, %r18, %p20;
	mov.b32 	%f74, %r20;
	bra.uni 	$L__BB0_9;
$L__BB0_6:
	setp.eq.f32 	%p15, %f1, 0fBF800000;
	setp.eq.f32 	%p16, %f69, 0f7F800000;
	and.pred  	%p17, %p15, %p16;
	@%p17 bra 	$L__BB0_9;
	setp.geu.f32 	%p18, %f1, 0f00000000;
	mov.f32 	%f74, %f5;
	@%p18 bra 	$L__BB0_9;
	setp.neu.f32 	%p19, %f3, 0f3F800000;
	neg.f32 	%f71, %f5;
	selp.f32 	%f74, %f5, %f71, %p19;
$L__BB0_9:
	cvta.to.global.u64 	%rd6, %rd2;
	add.s64 	%rd8, %rd6, %rd4;
	st.global.f32 	[%rd8], %f74;
$L__BB0_10:
	ret;

}


// ===== COMPILED SASS (sm_100) =====

	.target	sm_100

	.elftype	@"ET_EXEC"


//--------------------- .note.nv.tkinfo           --------------------------
	.section	.note.nv.tkinfo,"",@"SHT_NOTE"
	.sectionflags	@"SHF_NOTE_NV_TKINFO"
	.tkinfo
        /*0018*/ 	.word	0x00000002
        /*0030*/ 	.string	""
        /*0030*/ 	.string	"ptxas"
        /*0030*/ 	.string	"Cuda compilation tools, release 13.0, V13.0.88"
        /*0030*/ 	.string	"Build cuda_13.0.r13.0/compiler.36424714_0"
        /*0030*/ 	.string	"-arch sm_100 -m 64 "



//--------------------- .note.nv.cuinfo           --------------------------
	.section	.note.nv.cuinfo,"",@"SHT_NOTE"
	.sectionflags	@"SHF_NOTE_NV_CUINFO"
        /*0018*/ 	.short	0x0002
        /*001a*/ 	.short	0x0064
        /*001c*/ 	.short	0x0082
	.zero		2


//--------------------- .nv.info                  --------------------------
	.section	.nv.info,"",@"SHT_CUDA_INFO"
	.align	4


	//----- nvinfo : EIATTR_REGCOUNT
	.align		4
        /*0000*/ 	.byte	0x04, 0x2f
        /*0002*/ 	.short	(.L_1 - .L_0)
	.align		4
.L_0:
        /*0004*/ 	.word	index@(matpow)
        /*0008*/ 	.word	0x0000000f


	//----- nvinfo : EIATTR_FRAME_SIZE
	.align		4
.L_1:
        /*000c*/ 	.byte	0x04, 0x11
        /*000e*/ 	.short	(.L_3 - .L_2)
	.align		4
.L_2:
        /*0010*/ 	.word	index@(matpow)
        /*0014*/ 	.word	0x00000000


	//----- nvinfo : EIATTR_MIN_STACK_SIZE
	.align		4
.L_3:
        /*0018*/ 	.byte	0x04, 0x12
        /*001a*/ 	.short	(.L_5 - .L_4)
	.align		4
.L_4:
        /*001c*/ 	.word	index@(matpow)
        /*0020*/ 	.word	0x00000000
.L_5:


//--------------------- .nv.compat                --------------------------
	.section	.nv.compat,"",@"SHT_CUDA_COMPAT_INFO"
	.align	4
        /*0000*/ 	.byte	0x02, 0x09, 0x00, 0x00, 0x02, 0x02, 0x01, 0x00, 0x02, 0x05, 0x05, 0x00, 0x03, 0x07, 0x01, 0x01
        /*0010*/ 	.byte	0x02, 0x03, 0x00, 0x00, 0x02, 0x06, 0x01, 0x00, 0x04, 0x0b, 0x08, 0x00, 0x01, 0x00, 0x00, 0x00
        /*0020*/ 	.byte	0x00, 0x00, 0x00, 0x00


//--------------------- .nv.info.matpow           --------------------------
	.section	.nv.info.matpow,"",@"SHT_CUDA_INFO"
	.sectionflags	@""
	.align	4


	//----- nvinfo : EIATTR_CUDA_API_VERSION
	.align		4
        /*0000*/ 	.byte	0x04, 0x37
        /*0002*/ 	.short	(.L_7 - .L_6)
.L_6:
        /*0004*/ 	.word	0x00000082


	//----- nvinfo : EIATTR_KPARAM_INFO
	.align		4
.L_7:
        /*0008*/ 	.byte	0x04, 0x17
        /*000a*/ 	.short	(.L_9 - .L_8)
.L_8:
        /*000c*/ 	.word	0x00000000
        /*0010*/ 	.short	0x0003
        /*0012*/ 	.short	0x0014
        /*0014*/ 	.byte	0x00, 0xf0, 0x11, 0x00


	//----- nvinfo : EIATTR_KPARAM_INFO
	.align		4
.L_9:
        /*0018*/ 	.byte	0x04, 0x17
        /*001a*/ 	.short	(.L_11 - .L_10)
.L_10:
        /*001c*/ 	.word	0x00000000
        /*0020*/ 	.short	0x0002
        /*0022*/ 	.short	0x0010
        /*0024*/ 	.byte	0x00, 0xf0, 0x11, 0x00


	//----- nvinfo : EIATTR_KPARAM_INFO
	.align		4
.L_11:
        /*0028*/ 	.byte	0x04, 0x17
        /*002a*/ 	.short	(.L_13 - .L_12)
.L_12:
        /*002c*/ 	.word	0x00000000
        /*0030*/ 	.short	0x0001
        /*0032*/ 	.short	0x0008
        /*0034*/ 	.byte	0x00, 0xf5, 0x21, 0x00


	//----- nvinfo : EIATTR_KPARAM_INFO
	.align		4
.L_13:
        /*0038*/ 	.byte	0x04, 0x17
        /*003a*/ 	.short	(.L_15 - .L_14)
.L_14:
        /*003c*/ 	.word	0x00000000
        /*0040*/ 	.short	0x0000
        /*0042*/ 	.short	0x0000
        /*0044*/ 	.byte	0x00, 0xf5, 0x21, 0x00


	//----- nvinfo : EIATTR_SPARSE_MMA_MASK
	.align		4
.L_15:
        /*0048*/ 	.byte	0x03, 0x50
        /*004a*/ 	.short	0x0000


	//----- nvinfo : EIATTR_MAXREG_COUNT
	.align		4
        /*004c*/ 	.byte	0x03, 0x1b
        /*004e*/ 	.short	0x00ff


	//----- nvinfo : EIATTR_MERCURY_ISA_VERSION
	.align		4
        /*0050*/ 	.byte	0x03, 0x5f
        /*0052*/ 	.short	0x0101


	//----- nvinfo : EIATTR_VRC_CTA_INIT_COUNT
	.align		4
        /*0054*/ 	.byte	0x02, 0x4a
	.zero		1
	.zero		1


	//----- nvinfo : EIATTR_EXIT_INSTR_OFFSETS
	.align		4
        /*0058*/ 	.byte	0x04, 0x1c
        /*005a*/ 	.short	(.L_17 - .L_16)


	//   ....[0]....
.L_16:
        /*005c*/ 	.word	0x00000070


	//   ....[1]....
        /*0060*/ 	.word	0x00000690


	//----- nvinfo : EIATTR_CRS_STACK_SIZE
	.align		4
.L_17:
        /*0064*/ 	.byte	0x04, 0x1e
        /*0066*/ 	.short	(.L_19 - .L_18)
.L_18:
        /*0068*/ 	.word	0x00000000


	//----- nvinfo : EIATTR_CBANK_PARAM_SIZE
	.align		4
.L_19:
        /*006c*/ 	.byte	0x03, 0x19
        /*006e*/ 	.short	0x0018


	//----- nvinfo : EIATTR_PARAM_CBANK
	.align		4
        /*0070*/ 	.byte	0x04, 0x0a
        /*0072*/ 	.short	(.L_21 - .L_20)
	.align		4
.L_20:
        /*0074*/ 	.word	index@(.nv.constant0.matpow)
        /*0078*/ 	.short	0x0380
        /*007a*/ 	.short	0x0018


	//----- nvinfo : EIATTR_SW_WAR
	.align		4
.L_21:
        /*007c*/ 	.byte	0x04, 0x36
        /*007e*/ 	.short	(.L_23 - .L_22)
.L_22:
        /*0080*/ 	.word	0x00000008
.L_23:


//--------------------- .nv.callgraph             --------------------------
	.section	.nv.callgraph,"",@"SHT_CUDA_CALLGRAPH"
	.align	4
	.sectionentsize	8
	.align		4
        /*0000*/ 	.word	0x00000000
	.align		4
        /*0004*/ 	.word	0xffffffff
	.align		4
        /*0008*/ 	.word	0x00000000
	.align		4
        /*000c*/ 	.word	0xfffffffe
	.align		4
        /*0010*/ 	.word	0x00000000
	.align		4
        /*0014*/ 	.word	0xfffffffd
	.align		4
        /*0018*/ 	.word	0x00000000
	.align		4
        /*001c*/ 	.word	0xfffffffc


//--------------------- .text.matpow              --------------------------
	.section	.text.matpow,"ax",@progbits
	.align	128
        .global         matpow
        .type           matpow,@function
        .size           matpow,(.L_x_3 - matpow)
        .other          matpow,@"STO_CUDA_ENTRY STV_DEFAULT"
matpow:
.text.matpow:
[----:B------:R-:W-:Y:S01]  /*0000*/  LDC R1, c[0x0][0x37c] ;  /* 0x0000df00ff017b82 */ /* 0x000fe20000000800 */
[----:B------:R-:W0:Y:S07]  /*0010*/  S2R R3, SR_TID.X ;  /* 0x0000000000037919 */ /* 0x000e2e0000002100 */
[----:B------:R-:W0:Y:S01]  /*0020*/  S2UR UR4, SR_CTAID.X ;  /* 0x00000000000479c3 */ /* 0x000e220000002500 */
[----:B------:R-:W1:Y:S07]  /*0030*/  LDCU UR5, c[0x0][0x394] ;  /* 0x00007280ff0577ac */ /* 0x000e6e0008000800 */
[----:B------:R-:W0:Y:S02]  /*0040*/  LDC R0, c[0x0][0x360] ;  /* 0x0000d800ff007b82 */ /* 0x000e240000000800 */
[----:B0-----:R-:W-:-:S05]  /*0050*/  IMAD R0, R0, UR4, R3 ;  /* 0x0000000400007c24 */ /* 0x001fca000f8e0203 */
[----:B-1----:R-:W-:-:S13]  /*0060*/  ISETP.GE.AND P0, PT, R0, UR5, PT ;  /* 0x0000000500007c0c */ /* 0x002fda000bf06270 */
[----:B------:R-:W-:Y:S05]  /*0070*/  @P0 EXIT ;  /* 0x000000000000094d */ /* 0x000fea0003800000 */
[----:B------:R-:W0:Y:S01]  /*0080*/  LDC.64 R2, c[0x0][0x380] ;  /* 0x0000e000ff027b82 */ /* 0x000e220000000a00 */
[----:B------:R-:W1:Y:S01]  /*0090*/  LDCU.64 UR4, c[0x0][0x358] ;  /* 0x00006b00ff0477ac */ /* 0x000e620008000a00 */
[----:B------:R-:W-:Y:S01]  /*00a0*/  HFMA2 R9, -RZ, RZ, 0.771484375, 0.21533203125 ;  /* 0x3a2c32e4ff097431 */ /* 0x000fe200000001ff */
[----:B------:R-:W2:Y:S01]  /*00b0*/  LDCU UR6, c[0x0][0x390] ;  /* 0x00007200ff0677ac */ /* 0x000ea20008000800 */
[----:B0-----:R-:W-:-:S06]  /*00c0*/  IMAD.WIDE R2, R0, 0x4, R2 ;  /* 0x0000000400027825 */ /* 0x001fcc00078e0202 */
[----:B-1----:R-:W3:Y:S01]  /*00d0*/  LDG.E R2, desc[UR4][R2.64] ;  /* 0x0000000402027981 */ /* 0x002ee2000c1e1900 */
[----:B------:R-:W-:Y:S01]  /*00e0*/  BSSY.RECONVERGENT B0, `(.L_x_0) ;  /* 0x0000057000007945 */ /* 0x000fe20003800200 */
[C---:B---3--:R-:W-:Y:S01]  /*00f0*/  FMUL R5, |R2|.reuse, 16777216 ;  /* 0x4b80000002057820 */ /* 0x048fe20000400200 */
[----:B------:R-:W-:-:S04]  /*0100*/  FSETP.GEU.AND P0, PT, |R2|, 1.175494350822287508e-38, PT ;  /* 0x008000000200780b */ /* 0x000fc80003f0e200 */
[----:B------:R-:W-:Y:S02]  /*0110*/  FSEL R5, R5, |R2|, !P0 ;  /* 0x4000000205057208 */ /* 0x000fe40004000000 */
[----:B------:R-:W-:Y:S02]  /*0120*/  FSEL R3, RZ, -24, P0 ;  /* 0xc1c00000ff037808 */ /* 0x000fe40000000000 */
[----:B------:R-:W-:-:S04]  /*0130*/  IADD3 R4, PT, PT, R5, -0x3f3504f3, RZ ;  /* 0xc0cafb0d05047810 */ /* 0x000fc80007ffe0ff */
[----:B------:R-:W-:-:S04]  /*0140*/  LOP3.LUT R4, R4, 0xff800000, RZ, 0xc0, !PT ;  /* 0xff80000004047812 */ /* 0x000fc800078ec0ff */
[-C--:B------:R-:W-:Y:S02]  /*0150*/  IADD3 R5, PT, PT, R5, -R4.reuse, RZ ;  /* 0x8000000405057210 */ /* 0x080fe40007ffe0ff */
[----:B------:R-:W-:-:S03]  /*0160*/  I2FP.F32.S32 R4, R4 ;  /* 0x0000000400047245 */ /* 0x000fc60000201400 */
[C---:B------:R-:W-:Y:S01]  /*0170*/  FADD R6, R5.reuse, 1 ;  /* 0x3f80000005067421 */ /* 0x040fe20000000000 */
[----:B------:R-:W-:Y:S01]  /*0180*/  FADD R5, R5, -1 ;  /* 0xbf80000005057421 */ /* 0x000fe20000000000 */
[----:B------:R-:W-:-:S03]  /*0190*/  FFMA R3, R4, 1.1920928955078125e-07, R3 ;  /* 0x3400000004037823 */ /* 0x000fc60000000003 */
[----:B------:R-:W-:Y:S01]  /*01a0*/  FADD R7, R5, R5 ;  /* 0x0000000505077221 */ /* 0x000fe20000000000 */
[----:B------:R-:W0:Y:S03]  /*01b0*/  MUFU.RCP R6, R6 ;  /* 0x0000000600067308 */ /* 0x000e260000001000 */
[----:B0-----:R-:W-:-:S04]  /*01c0*/  FMUL R8, R6, R7 ;  /* 0x0000000706087220 */ /* 0x001fc80000400000 */
[----:B------:R-:W-:Y:S01]  /*01d0*/  FADD R7, R5, -R8 ;  /* 0x8000000805077221 */ /* 0x000fe20000000000 */
[CC--:B------:R-:W-:Y:S01]  /*01e0*/  FMUL R4, R8.reuse, R8.reuse ;  /* 0x0000000808047220 */ /* 0x0c0fe20000400000 */
[----:B------:R-:W-:Y:S02]  /*01f0*/  FFMA R12, R8, 1.4426950216293334961, R3 ;  /* 0x3fb8aa3b080c7823 */ /* 0x000fe40000000003 */
[----:B------:R-:W-:Y:S01]  /*0200*/  FADD R10, R7, R7 ;  /* 0x00000007070a7221 */ /* 0x000fe20000000000 */
[C---:B------:R-:W-:Y:S01]  /*0210*/  FFMA R7, R4.reuse, R9, 0.0032181653659790754318 ;  /* 0x3b52e7db04077423 */ /* 0x040fe20000000009 */
[----:B------:R-:W-:Y:S02]  /*0220*/  FADD R3, R3, -R12 ;  /* 0x8000000c03037221 */ /* 0x000fe40000000000 */
[----:B------:R-:W-:Y:S01]  /*0230*/  FFMA R5, R5, -R8, R10 ;  /* 0x8000000805057223 */ /* 0x000fe2000000000a */
[----:B------:R-:W-:Y:S01]  /*0240*/  FFMA R7, R4, R7, 0.018033718690276145935 ;  /* 0x3c93bb7304077423 */ /* 0x000fe20000000007 */
[----:B------:R-:W-:-:S02]  /*0250*/  FFMA R10, R8, 1.4426950216293334961, R3 ;  /* 0x3fb8aa3b080a7823 */ /* 0x000fc40000000003 */
[----:B------:R-:W-:Y:S01]  /*0260*/  FMUL R5, R6, R5 ;  /* 0x0000000506057220 */ /* 0x000fe20000400000 */
[----:B------:R-:W-:-:S03]  /*0270*/  FFMA R7, R4, R7, 0.12022458761930465698 ;  /* 0x3df6384f04077423 */ /* 0x000fc60000000007 */
[----:B------:R-:W-:Y:S01]  /*0280*/  FFMA R3, R5, 1.4426950216293334961, R10 ;  /* 0x3fb8aa3b05037823 */ /* 0x000fe2000000000a */
[----:B------:R-:W-:-:S03]  /*0290*/  FMUL R7, R4, R7 ;  /* 0x0000000704077220 */ /* 0x000fc60000400000 */
[----:B------:R-:W-:Y:S01]  /*02a0*/  FFMA R4, R8, 1.9251366722983220825e-08, R3 ;  /* 0x32a55e3408047823 */ /* 0x000fe20000000003 */
[----:B------:R-:W-:-:S04]  /*02b0*/  FMUL R3, R7, 3 ;  /* 0x4040000007037820 */ /* 0x000fc80000400000 */
[----:B------:R-:W-:Y:S01]  /*02c0*/  FFMA R4, R5, R3, R4 ;  /* 0x0000000305047223 */ /* 0x000fe20000000004 */
[----:B--2---:R-:W-:-:S03]  /*02d0*/  I2FP.F32.S32 R3, UR6 ;  /* 0x0000000600037c45 */ /* 0x004fc60008201400 */
[----:B------:R-:W-:-:S04]  /*02e0*/  FFMA R7, R8, R7, R4 ;  /* 0x0000000708077223 */ /* 0x000fc80000000004 */
[----:B------:R-:W-:-:S04]  /*02f0*/  FADD R4, R12, R7 ;  /* 0x000000070c047221 */ /* 0x000fc80000000000 */
[----:B------:R-:W-:Y:S01]  /*0300*/  FMUL R6, R3, R4 ;  /* 0x0000000403067220 */ /* 0x000fe20000400000 */
[----:B------:R-:W-:-:S03]  /*0310*/  FADD R12, -R12, R4 ;  /* 0x000000040c0c7221 */ /* 0x000fc60000000100 */
[----:B------:R-:W0:Y:S01]  /*0320*/  FRND R9, R6 ;  /* 0x0000000600097307 */ /* 0x000e220000201000 */
[----:B------:R-:W-:Y:S01]  /*0330*/  FADD R12, R7, -R12 ;  /* 0x8000000c070c7221 */ /* 0x000fe20000000000 */
[C---:B------:R-:W-:Y:S01]  /*0340*/  FFMA R5, R3.reuse, R4, -R6 ;  /* 0x0000000403057223 */ /* 0x040fe20000000806 */
[----:B------:R-:W-:Y:S02]  /*0350*/  MOV R7, 0x391fcb8e ;  /* 0x391fcb8e00077802 */ /* 0x000fe40000000f00 */
[C---:B------:R-:W-:Y:S01]  /*0360*/  FSETP.GT.AND P1, PT, |R6|.reuse, 152, PT ;  /* 0x431800000600780b */ /* 0x040fe20003f24200 */
[----:B------:R-:W-:Y:S01]  /*0370*/  FFMA R5, R3, R12, R5 ;  /* 0x0000000c03057223 */ /* 0x000fe20000000005 */
[C---:B------:R-:W-:Y:S01]  /*0380*/  FSETP.GEU.AND P2, PT, R6.reuse, RZ, PT ;  /* 0x000000ff0600720b */ /* 0x040fe20003f4e000 */
[----:B0-----:R-:W-:Y:S01]  /*0390*/  FADD R4, R6, -R9 ;  /* 0x8000000906047221 */ /* 0x001fe20000000000 */
[----:B------:R-:W-:-:S03]  /*03a0*/  FSETP.GT.AND P0, PT, R9, RZ, PT ;  /* 0x000000ff0900720b */ /* 0x000fc60003f04000 */
[----:B------:R-:W-:Y:S01]  /*03b0*/  FADD R4, R5, R4 ;  /* 0x0000000405047221 */ /* 0x000fe20000000000 */
[----:B------:R-:W-:Y:S02]  /*03c0*/  SEL R8, RZ, 0x83000000, P0 ;  /* 0x83000000ff087807 */ /* 0x000fe40000000000 */
[----:B------:R-:W-:Y:S01]  /*03d0*/  FSETP.NEU.AND P0, PT, R2, 1, PT ;  /* 0x3f8000000200780b */ /* 0x000fe20003f0d000 */
[----:B------:R-:W-:Y:S01]  /*03e0*/  FFMA R5, R4, R7, 0.0013391353422775864601 ;  /* 0x3aaf85ed04057423 */ /* 0x000fe20000000007 */
[----:B------:R-:W-:Y:S01]  /*03f0*/  IADD3 R10, PT, PT, R8, 0x7f000000, RZ ;  /* 0x7f000000080a7810 */ /* 0x000fe20007ffe0ff */
[----:B------:R-:W0:Y:S01]  /*0400*/  F2I.NTZ R7, R6 ;  /* 0x0000000600077305 */ /* 0x000e220000203100 */
[----:B------:R-:W-:Y:S01]  /*0410*/  ISETP.EQ.OR P0, PT, RZ, UR6, !P0 ;  /* 0x00000006ff007c0c */ /* 0x000fe2000c702670 */
[----:B------:R-:W-:-:S04]  /*0420*/  FFMA R5, R4, R5, 0.0096188392490148544312 ;  /* 0x3c1d985604057423 */ /* 0x000fc80000000005 */
[----:B------:R-:W-:-:S04]  /*0430*/  FFMA R5, R4, R5, 0.055503588169813156128 ;  /* 0x3d6357bb04057423 */ /* 0x000fc80000000005 */
[----:B------:R-:W-:-:S04]  /*0440*/  FFMA R5, R4, R5, 0.24022644758224487305 ;  /* 0x3e75fdec04057423 */ /* 0x000fc80000000005 */
[----:B------:R-:W-:Y:S01]  /*0450*/  FFMA R5, R4, R5, 0.69314718246459960938 ;  /* 0x3f31721804057423 */ /* 0x000fe20000000005 */
[----:B0-----:R-:W-:-:S03]  /*0460*/  LEA R8, R7, -R8, 0x17 ;  /* 0x8000000807087211 */ /* 0x001fc600078eb8ff */
[----:B------:R-:W-:-:S04]  /*0470*/  FFMA R5, R4, R5, 1 ;  /* 0x3f80000004057423 */ /* 0x000fc80000000005 */
[----:B------:R-:W-:-:S04]  /*0480*/  FMUL R5, R5, R10 ;  /* 0x0000000a05057220 */ /* 0x000fc80000400000 */
[----:B------:R-:W-:Y:S01]  /*0490*/  FMUL R8, R5, R8 ;  /* 0x0000000805087220 */ /* 0x000fe20000400000 */
[----:B------:R-:W-:Y:S01]  /*04a0*/  HFMA2 R5, -RZ, RZ, 1.875, 0 ;  /* 0x3f800000ff057431 */ /* 0x000fe200000001ff */
[----:B------:R-:W-:Y:S01]  /*04b0*/  @P1 FSEL R8, RZ, +INF , !P2 ;  /* 0x7f800000ff081808 */ /* 0x000fe20005000000 */
[----:B------:R-:W-:Y:S06]  /*04c0*/  @P0 BRA `(.L_x_1) ;  /* 0x0000000000600947 */ /* 0x000fec0003800000 */
[----:B------:R-:W-:-:S04]  /*04d0*/  FSETP.NAN.AND P0, PT, |R3|, |R3|, PT ;  /* 0x400000030300720b */ /* 0x000fc80003f08200 */
[----:B------:R-:W-:-:S13]  /*04e0*/  FSETP.NUM.AND P0, PT, |R2|, |R2|, !P0 ;  /* 0x400000020200720b */ /* 0x000fda0004707200 */
[----:B------:R-:W-:Y:S01]  /*04f0*/  @!P0 FADD R5, R2, R3 ;  /* 0x0000000302058221 */ /* 0x000fe20000000000 */
[----:B------:R-:W-:Y:S06]  /*0500*/  @!P0 BRA `(.L_x_1) ;  /* 0x0000000000508947 */ /* 0x000fec0003800000 */
[----:B------:R-:W-:Y:S01]  /*0510*/  FMUL R6, R3, 0.5 ;  /* 0x3f00000003067820 */ /* 0x000fe20000400000 */
[----:B------:R-:W-:-:S04]  /*0520*/  FSETP.NEU.AND P0, PT, |R2|, +INF , PT ;  /* 0x7f8000000200780b */ /* 0x000fc80003f0d200 */
[----:B------:R-:W-:Y:S01]  /*0530*/  FSETP.NEU.AND P0, PT, R2, RZ, P0 ;  /* 0x000000ff0200720b */ /* 0x000fe2000070d000 */
[----:B------:R-:W0:Y:S03]  /*0540*/  FRND.TRUNC R6, R6 ;  /* 0x0000000600067307 */ /* 0x000e26000020d000 */
[----:B------:R-:W-:Y:S01]  /*0550*/  ISETP.LE.OR P1, PT, RZ, UR6, P0 ;  /* 0x00000006ff007c0c */ /* 0x000fe20008723670 */
[----:B0-----:R-:W-:-:S04]  /*0560*/  FADD R4, R6, R6 ;  /* 0x0000000606047221 */ /* 0x001fc80000000000 */
[----:B------:R-:W-:-:S04]  /*0570*/  FADD R7, R3, -R4 ;  /* 0x8000000403077221 */ /* 0x000fc80000000000 */
[----:B------:R-:W-:Y:S01]  /*0580*/  @!P0 FADD R4, R2, R2 ;  /* 0x0000000202048221 */ /* 0x000fe20000000000 */
[----:B------:R-:W-:-:S04]  /*0590*/  FSETP.NEU.AND P2, PT, |R7|, 1, !P0 ;  /* 0x3f8000000700780b */ /* 0x000fc8000474d200 */
[----:B------:R-:W-:-:S09]  /*05a0*/  @!P1 LOP3.LUT R4, R4, 0x7f800000, RZ, 0x3c, !PT ;  /* 0x7f80000004049812 */ /* 0x000fd200078e3cff */
[----:B------:R-:W-:-:S04]  /*05b0*/  @P2 LOP3.LUT R4, R4, 0x7fffffff, RZ, 0xc0, !PT ;  /* 0x7fffffff04042812 */ /* 0x000fc800078ec0ff */
[----:B------:R-:W-:Y:S01]  /*05c0*/  @!P0 MOV R5, R4 ;  /* 0x0000000400058202 */ /* 0x000fe20000000f00 */
[----:B------:R-:W-:Y:S06]  /*05d0*/  @!P0 BRA `(.L_x_1) ;  /* 0x00000000001c8947 */ /* 0x000fec0003800000 */
[----:B------:R-:W-:Y:S02]  /*05e0*/  FSETP.NEU.AND P0, PT, |R3|, +INF , PT ;  /* 0x7f8000000300780b */ /* 0x000fe40003f0d200 */
[----:B------:R-:W-:-:S13]  /*05f0*/  FSETP.EQ.AND P1, PT, R2, -1, PT ;  /* 0xbf8000000200780b */ /* 0x000fda0003f22000 */
[----:B------:R-:W-:Y:S05]  /*0600*/  @!P0 BRA P1, `(.L_x_1) ;  /* 0x0000000000108947 */ /* 0x000fea0000800000 */
[----:B------:R-:W-:Y:S02]  /*0610*/  FSETP.GEU.AND P0, PT, R2, RZ, PT ;  /* 0x000000ff0200720b */ /* 0x000fe40003f0e000 */
[----:B------:R-:W-:-:S11]  /*0620*/  MOV R5, R8 ;  /* 0x0000000800057202 */ /* 0x000fd60000000f00 */
[----:B------:R-:W-:-:S04]  /*0630*/  @!P0 FSETP.NEU.AND P1, PT, |R7|, 1, PT ;  /* 0x3f8000000700880b */ /* 0x000fc80003f2d200 */
[----:B------:R-:W-:-:S09]  /*0640*/  @!P0 FSEL R5, R8, -R8, P1 ;  /* 0x8000000808058208 */ /* 0x000fd20000800000 */
.L_x_1:
[----:B------:R-:W-:Y:S05]  /*0650*/  BSYNC.RECONVERGENT B0 ;  /* 0x0000000000007941 */ /* 0x000fea0003800200 */
.L_x_0:
[----:B------:R-:W0:Y:S02]  /*0660*/  LDC.64 R2, c[0x0][0x388] ;  /* 0x0000e200ff027b82 */ /* 0x000e240000000a00 */
[----:B0-----:R-:W-:-:S05]  /*0670*/  IMAD.WIDE R2, R0, 0x4, R2 ;  /* 0x0000000400027825 */ /* 0x001fca00078e0202 */
[----:B------:R-:W-:Y:S01]  /*0680*/  STG.E desc[UR4][R2.64], R5 ;  /* 0x0000000502007986 */ /* 0x000fe2000c101904 */
[----:B------:R-:W-:Y:S05]  /*0690*/  EXIT ;  /* 0x000000000000794d */ /* 0x000fea0003800000 */
.L_x_2:
[----:B------:R-:W-:-:S00]  /*06a0*/  BRA `(.L_x_2) ;  /* 0xfffffffc00fc7947 */ /* 0x000fc0000383ffff */
[----:B------:R-:W-:-:S00]  /*06b0*/  NOP ;  /* 0x0000000000007918 */ /* 0x000fc00000000000 */
        /* <DEDUP_REMOVED lines=12> */
.L_x_3:


//--------------------- .nv.shared.reserved.0     --------------------------
	.section	.nv.shared.reserved.0,"aw",@nobits
	.weak		__nv_reservedSMEM_offset_0_alias
	.size		__nv_reservedSMEM_offset_0_alias, 0, 64
	.other		__nv_reservedSMEM_offset_0_alias,@"STO_CUDA_RESERVED_SHARED STV_DEFAULT"
__nv_reservedSMEM_offset_0_alias:
	.zero		0
	.zero		64


//--------------------- .nv.constant0.matpow      --------------------------
	.section	.nv.constant0.matpow,"a",@progbits
	.sectionflags	@""
	.align	4
.nv.constant0.matpow:
	.zero		920


//--------------------- SYMBOLS --------------------------

	.type		.nv.reservedSmem.offset0,@object
	.size		.nv.reservedSmem.offset0,0x4
